//
// Generated by NVIDIA NVVM Compiler
//
// Compiler Build ID: CL-36424714
// Cuda compilation tools, release 13.0, V13.0.88
// Based on NVVM 20.0.0
//

.version 9.0
.target sm_100
.address_size 64

	// .globl	_Z6simplev

.visible .entry _Z6simplev()
{


	ret;

}


// ===== COMPILED SASS (sm_100) =====

	.target	sm_100

	.elftype	@"ET_EXEC"


//--------------------- .note.nv.tkinfo           --------------------------
	.section	.note.nv.tkinfo,"",@"SHT_NOTE"
	.sectionflags	@"SHF_NOTE_NV_TKINFO"
	.tkinfo
        /*0018*/ 	.word	0x00000002
        /*0030*/ 	.string	""
        /*0030*/ 	.string	"ptxas"
        /*0030*/ 	.string	"Cuda compilation tools, release 13.0, V13.0.88"
        /*0030*/ 	.string	"Build cuda_13.0.r13.0/compiler.36424714_0"
        /*0030*/ 	.string	"-arch sm_100 -m 64 "



//--------------------- .note.nv.cuinfo           --------------------------
	.section	.note.nv.cuinfo,"",@"SHT_NOTE"
	.sectionflags	@"SHF_NOTE_NV_CUINFO"
        /*0018*/ 	.short	0x0002
        /*001a*/ 	.short	0x0064
        /*001c*/ 	.short	0x0082
	.zero		2


//--------------------- .nv.info                  --------------------------
	.section	.nv.info,"",@"SHT_CUDA_INFO"
	.align	4


	//----- nvinfo : EIATTR_REGCOUNT
	.align		4
        /*0000*/ 	.byte	0x04, 0x2f
        /*0002*/ 	.short	(.L_1 - .L_0)
	.align		4
.L_0:
        /*0004*/ 	.word	index@(_Z6simplev)
        /*0008*/ 	.word	0x00000004


	//----- nvinfo : EIATTR_FRAME_SIZE
	.align		4
.L_1:
        /*000c*/ 	.byte	0x04, 0x11
        /*000e*/ 	.short	(.L_3 - .L_2)
	.align		4
.L_2:
        /*0010*/ 	.word	index@(_Z6simplev)
        /*0014*/ 	.word	0x00000000


	//----- nvinfo : EIATTR_MIN_STACK_SIZE
	.align		4
.L_3:
        /*0018*/ 	.byte	0x04, 0x12
        /*001a*/ 	.short	(.L_5 - .L_4)
	.align		4
.L_4:
        /*001c*/ 	.word	index@(_Z6simplev)
        /*0020*/ 	.word	0x00000000
.L_5:


//--------------------- .nv.compat                --------------------------
	.section	.nv.compat,"",@"SHT_CUDA_COMPAT_INFO"
	.align	4
        /*0000*/ 	.byte	0x02, 0x09, 0x00, 0x00, 0x02, 0x02, 0x01, 0x00, 0x02, 0x05, 0x05, 0x00, 0x03, 0x07, 0x01, 0x01
        /*0010*/ 	.byte	0x02, 0x03, 0x00, 0x00, 0x02, 0x06, 0x01, 0x00, 0x04, 0x0b, 0x08, 0x00, 0x09, 0x00, 0x00, 0x00
        /*0020*/ 	.byte	0x00, 0x00, 0x00, 0x00


//--------------------- .nv.info._Z6simplev       --------------------------
	.section	.nv.info._Z6simplev,"",@"SHT_CUDA_INFO"
	.sectionflags	@""
	.align	4


	//----- nvinfo : EIATTR_CUDA_API_VERSION
	.align		4
        /*0000*/ 	.byte	0x04, 0x37
        /*0002*/ 	.short	(.L_7 - .L_6)
.L_6:
        /*0004*/ 	.word	0x00000082


	//----- nvinfo : EIATTR_SPARSE_MMA_MASK
	.align		4
.L_7:
        /*0008*/ 	.byte	0x03, 0x50
        /*000a*/ 	.short	0x0000


	//----- nvinfo : EIATTR_MAXREG_COUNT
	.align		4
        /*000c*/ 	.byte	0x03, 0x1b
        /*000e*/ 	.short	0x00ff


	//----- nvinfo : EIATTR_MERCURY_ISA_VERSION
	.align		4
        /*0010*/ 	.byte	0x03, 0x5f
        /*0012*/ 	.short	0x0101


	//----- nvinfo : EIATTR_VRC_CTA_INIT_COUNT
	.align		4
        /*0014*/ 	.byte	0x02, 0x4a
	.zero		1
	.zero		1


	//----- nvinfo : EIATTR_EXIT_INSTR_OFFSETS
	.align		4
        /*0018*/ 	.byte	0x04, 0x1c
        /*001a*/ 	.short	(.L_9 - .L_8)


	//   ....[0]....
.L_8:
        /*001c*/ 	.word	0x00000010


	//----- nvinfo : EIATTR_SW_WAR
	.align		4
.L_9:
        /*0020*/ 	.byte	0x04, 0x36
        /*0022*/ 	.short	(.L_11 - .L_10)
.L_10:
        /*0024*/ 	.word	0x00000008
.L_11:


//--------------------- .nv.callgraph             --------------------------
	.section	.nv.callgraph,"",@"SHT_CUDA_CALLGRAPH"
	.align	4
	.sectionentsize	8
	.align		4
        /*0000*/ 	.word	0x00000000
	.align		4
        /*0004*/ 	.word	0xffffffff
	.align		4
        /*0008*/ 	.word	0x00000000
	.align		4
        /*000c*/ 	.word	0xfffffffe
	.align		4
        /*0010*/ 	.word	0x00000000
	.align		4
        /*0014*/ 	.word	0xfffffffd
	.align		4
        /*0018*/ 	.word	0x00000000
	.align		4
        /*001c*/ 	.word	0xfffffffc


//--------------------- .text._Z6simplev          --------------------------
	.section	.text._Z6simplev,"ax",@progbits
	.align	128
        .global         _Z6simplev
        .type           _Z6simplev,@function
        .size           _Z6simplev,(.L_x_1 - _Z6simplev)
        .other          _Z6simplev,@"STO_CUDA_ENTRY STV_DEFAULT"
_Z6simplev:
.text._Z6simplev:
[----:B------:R-:W-:Y:S01]  /*0000*/  LDC R1, c[0x0][0x37c] ;  /* 0x0000df00ff017b82 */ /* 0x000fe20000000800 */
[----:B------:R-:W-:Y:S05]  /*0010*/  EXIT ;  /* 0x000000000000794d */ /* 0x000fea0003800000 */
.L_x_0:
[----:B------:R-:W-:-:S00]  /*0020*/  BRA `(.L_x_0) ;  /* 0xfffffffc00fc7947 */ /* 0x000fc0000383ffff */
[----:B------:R-:W-:-:S00]  /*0030*/  NOP ;  /* 0x0000000000007918 */ /* 0x000fc00000000000 */
        /* <DEDUP_REMOVED lines=12> */
.L_x_1:


//--------------------- .nv.shared.reserved.0     --------------------------
	.section	.nv.shared.reserved.0,"aw",@nobits
	.weak		__nv_reservedSMEM_offset_0_alias
	.size		__nv_reservedSMEM_offset_0_alias, 0, 64
	.other		__nv_reservedSMEM_offset_0_alias,@"STO_CUDA_RESERVED_SHARED STV_DEFAULT"
__nv_reservedSMEM_offset_0_alias:
	.zero		0
	.zero		64


//--------------------- .nv.constant0._Z6simplev  --------------------------
	.section	.nv.constant0._Z6simplev,"a",@progbits
	.sectionflags	@""
	.align	4
.nv.constant0._Z6simplev:
	.zero		896


//--------------------- SYMBOLS --------------------------

	.type		.nv.reservedSmem.offset0,@object
	.size		.nv.reservedSmem.offset0,0x4
